	.headerflags	@"EF_CUDA_TEXMODE_UNIFIED EF_CUDA_64BIT_ADDRESS EF_CUDA_ACCELERATORS EF_CUDA_SM90 EF_CUDA_VIRTUAL_SM(EF_CUDA_SM90)"
	.elftype	@"ET_EXEC"


//--------------------- .nv.info                  --------------------------
	.section	.nv.info,"",@"SHT_CUDA_INFO"
	.align	4


	//----- nvinfo : EIATTR_REGCOUNT
	.align		4
        /*0000*/ 	.byte	0x04, 0x2f
        /*0002*/ 	.short	(.L_3 - .L_2)
	.align		4
.L_2:
        /*0004*/ 	.word	index@(triton_poi_fused__native_batch_norm_legit_no_training_add_gelu_1)
        /*0008*/ 	.word	0x0000001a


	//----- nvinfo : EIATTR_MIN_STACK_SIZE
	.align		4
.L_3:
        /*000c*/ 	.byte	0x04, 0x12
        /*000e*/ 	.short	(.L_5 - .L_4)
	.align		4
.L_4:
        /*0010*/ 	.word	index@(triton_poi_fused__native_batch_norm_legit_no_training_add_gelu_1)
        /*0014*/ 	.word	0x00000000


	//----- nvinfo : EIATTR_FRAME_SIZE
	.align		4
.L_5:
        /*0018*/ 	.byte	0x04, 0x11
        /*001a*/ 	.short	(.L_7 - .L_6)
	.align		4
.L_6:
        /*001c*/ 	.word	index@(triton_poi_fused__native_batch_norm_legit_no_training_add_gelu_1)
        /*0020*/ 	.word	0x00000000


	//----- nvinfo : EIATTR_MIN_STACK_SIZE
	.align		4
.L_7:
        /*0024*/ 	.byte	0x04, 0x12
        /*0026*/ 	.short	(.L_9 - .L_8)
	.align		4
.L_8:
        /*0028*/ 	.word	index@(triton_poi_fused__native_batch_norm_legit_no_training_add_gelu_1)
        /*002c*/ 	.word	0x00000000
.L_9:


//--------------------- .nv.info.triton_poi_fused__native_batch_norm_legit_no_training_add_gelu_1 --------------------------
	.section	.nv.info.triton_poi_fused__native_batch_norm_legit_no_training_add_gelu_1,"",@"SHT_CUDA_INFO"
	.sectionflags	@""
	.align	4


	//----- nvinfo : EIATTR_CUDA_API_VERSION
	.align		4
        /*0000*/ 	.byte	0x04, 0x37
        /*0002*/ 	.short	(.L_11 - .L_10)
.L_10:
        /*0004*/ 	.word	0x0000007c


	//----- nvinfo : EIATTR_KPARAM_INFO
	.align		4
.L_11:
        /*0008*/ 	.byte	0x04, 0x17
        /*000a*/ 	.short	(.L_13 - .L_12)
.L_12:
        /*000c*/ 	.word	0x00000000
        /*0010*/ 	.short	0x0007
        /*0012*/ 	.short	0x0038
        /*0014*/ 	.byte	0x00, 0xf0, 0x11, 0x00


	//----- nvinfo : EIATTR_KPARAM_INFO
	.align		4
.L_13:
        /*0018*/ 	.byte	0x04, 0x17
        /*001a*/ 	.short	(.L_15 - .L_14)
.L_14:
        /*001c*/ 	.word	0x00000000
        /*0020*/ 	.short	0x0006
        /*0022*/ 	.short	0x0030
        /*0024*/ 	.byte	0x00, 0xf4, 0x21, 0x00


	//----- nvinfo : EIATTR_KPARAM_INFO
	.align		4
.L_15:
        /*0028*/ 	.byte	0x04, 0x17
        /*002a*/ 	.short	(.L_17 - .L_16)
.L_16:
        /*002c*/ 	.word	0x00000000
        /*0030*/ 	.short	0x0005
        /*0032*/ 	.short	0x0028
        /*0034*/ 	.byte	0x00, 0xf4, 0x21, 0x00


	//----- nvinfo : EIATTR_KPARAM_INFO
	.align		4
.L_17:
        /*0038*/ 	.byte	0x04, 0x17
        /*003a*/ 	.short	(.L_19 - .L_18)
.L_18:
        /*003c*/ 	.word	0x00000000
        /*0040*/ 	.short	0x0004
        /*0042*/ 	.short	0x0020
        /*0044*/ 	.byte	0x00, 0xf4, 0x21, 0x00


	//----- nvinfo : EIATTR_KPARAM_INFO
	.align		4
.L_19:
        /*0048*/ 	.byte	0x04, 0x17
        /*004a*/ 	.short	(.L_21 - .L_20)
.L_20:
        /*004c*/ 	.word	0x00000000
        /*0050*/ 	.short	0x0003
        /*0052*/ 	.short	0x0018
        /*0054*/ 	.byte	0x00, 0xf4, 0x21, 0x00


	//----- nvinfo : EIATTR_KPARAM_INFO
	.align		4
.L_21:
        /*0058*/ 	.byte	0x04, 0x17
        /*005a*/ 	.short	(.L_23 - .L_22)
.L_22:
        /*005c*/ 	.word	0x00000000
        /*0060*/ 	.short	0x0002
        /*0062*/ 	.short	0x0010
        /*0064*/ 	.byte	0x00, 0xf4, 0x21, 0x00


	//----- nvinfo : EIATTR_KPARAM_INFO
	.align		4
.L_23:
        /*0068*/ 	.byte	0x04, 0x17
        /*006a*/ 	.short	(.L_25 - .L_24)
.L_24:
        /*006c*/ 	.word	0x00000000
        /*0070*/ 	.short	0x0001
        /*0072*/ 	.short	0x0008
        /*0074*/ 	.byte	0x00, 0xf4, 0x21, 0x00


	//----- nvinfo : EIATTR_KPARAM_INFO
	.align		4
.L_25:
        /*0078*/ 	.byte	0x04, 0x17
        /*007a*/ 	.short	(.L_27 - .L_26)
.L_26:
        /*007c*/ 	.word	0x00000000
        /*0080*/ 	.short	0x0000
        /*0082*/ 	.short	0x0000
        /*0084*/ 	.byte	0x00, 0xf4, 0x21, 0x00


	//----- nvinfo : EIATTR_SPARSE_MMA_MASK
	.align		4
.L_27:
        /*0088*/ 	.byte	0x03, 0x50
        /*008a*/ 	.short	0x0000


	//----- nvinfo : EIATTR_MAXREG_COUNT
	.align		4
        /*008c*/ 	.byte	0x03, 0x1b
        /*008e*/ 	.short	0x00ff


	//----- nvinfo : EIATTR_EXIT_INSTR_OFFSETS
	.align		4
        /*0090*/ 	.byte	0x04, 0x1c
        /*0092*/ 	.short	(.L_29 - .L_28)


	//   ....[0]....
.L_28:
        /*0094*/ 	.word	0x000008d0


	//   ....[1]....
        /*0098*/ 	.word	0x000008f0


	//----- nvinfo : EIATTR_REQNTID
	.align		4
.L_29:
        /*009c*/ 	.byte	0x04, 0x10
        /*009e*/ 	.short	(.L_31 - .L_30)
.L_30:
        /*00a0*/ 	.word	0x00000080
        /*00a4*/ 	.word	0x00000001
        /*00a8*/ 	.word	0x00000001


	//----- nvinfo : EIATTR_CBANK_PARAM_SIZE
	.align		4
.L_31:
        /*00ac*/ 	.byte	0x03, 0x19
        /*00ae*/ 	.short	0x003c


	//----- nvinfo : EIATTR_PARAM_CBANK
	.align		4
        /*00b0*/ 	.byte	0x04, 0x0a
        /*00b2*/ 	.short	(.L_33 - .L_32)
	.align		4
.L_32:
        /*00b4*/ 	.word	index@(.nv.constant0.triton_poi_fused__native_batch_norm_legit_no_training_add_gelu_1)
        /*00b8*/ 	.short	0x0210
        /*00ba*/ 	.short	0x003c


	//----- nvinfo : EIATTR_SW_WAR
	.align		4
.L_33:
        /*00bc*/ 	.byte	0x04, 0x36
        /*00be*/ 	.short	(.L_35 - .L_34)
.L_34:
        /*00c0*/ 	.word	0x00000008
.L_35:


//--------------------- .nv.callgraph             --------------------------
	.section	.nv.callgraph,"",@"SHT_CUDA_CALLGRAPH"
	.align	4
	.sectionentsize	8
	.align		4
        /*0000*/ 	.word	0x00000000
	.align		4
        /*0004*/ 	.word	0xffffffff
	.align		4
        /*0008*/ 	.word	0x00000000
	.align		4
        /*000c*/ 	.word	0xfffffffe
	.align		4
        /*0010*/ 	.word	0x00000000
	.align		4
        /*0014*/ 	.word	0xfffffffd
	.align		4
        /*0018*/ 	.word	0x00000000
	.align		4
        /*001c*/ 	.word	0xfffffffc


//--------------------- .nv.constant4             --------------------------
	.section	.nv.constant4,"a",@progbits
	.align	8
	.align		8
.nv.constant4:
        /*0000*/ 	.dword	_$_str
	.align		8
        /*0008*/ 	.dword	_$_str_$_2


//--------------------- .text.triton_poi_fused__native_batch_norm_legit_no_training_add_gelu_1 --------------------------
	.section	.text.triton_poi_fused__native_batch_norm_legit_no_training_add_gelu_1,"ax",@progbits
	.align	128
        .global         triton_poi_fused__native_batch_norm_legit_no_training_add_gelu_1
        .type           triton_poi_fused__native_batch_norm_legit_no_training_add_gelu_1,@function
        .size           triton_poi_fused__native_batch_norm_legit_no_training_add_gelu_1,(.L_x_1 - triton_poi_fused__native_batch_norm_legit_no_training_add_gelu_1)
        .other          triton_poi_fused__native_batch_norm_legit_no_training_add_gelu_1,@"STO_CUDA_ENTRY STV_DEFAULT"
triton_poi_fused__native_batch_norm_legit_no_training_add_gelu_1:
.text.triton_poi_fused__native_batch_norm_legit_no_training_add_gelu_1:
[----:B------:R-:W0:Y:S01]  /*0000*/  LDC R1, c[0x0][0x28] ;  /* 0x00000a00ff017b82 */ /* 0x000e220000000800 */
[----:B------:R-:W1:Y:S07]  /*0010*/  S2R R0, SR_TID.X ;  /* 0x0000000000007919 */ /* 0x000e6e0000002100 */
[----:B------:R-:W2:Y:S01]  /*0020*/  LDC.64 R4, c[0x0][0x228] ;  /* 0x00008a00ff047b82 */ /* 0x000ea20000000a00 */
[----:B------:R-:W-:Y:S01]  /*0030*/  HFMA2.MMA R12, -RZ, RZ, 0, 0 ;  /* 0x00000000ff0c7435 */ /* 0x000fe200000001ff */
[----:B------:R-:W-:Y:S01]  /*0040*/  ULDC.64 UR4, c[0x0][0x208] ;  /* 0x0000820000047ab9 */ /* 0x000fe20000000a00 */
[----:B------:R-:W3:Y:S05]  /*0050*/  S2R R13, SR_CTAID.X ;  /* 0x00000000000d7919 */ /* 0x000eea0000002500 */
[----:B------:R-:W4:Y:S08]  /*0060*/  LDC.64 R22, c[0x0][0x220] ;  /* 0x00008800ff167b82 */ /* 0x000f300000000a00 */
[----:B------:R-:W5:Y:S08]  /*0070*/  LDC.64 R20, c[0x0][0x218] ;  /* 0x00008600ff147b82 */ /* 0x000f700000000a00 */
[----:B------:R-:W2:Y:S08]  /*0080*/  LDC.64 R8, c[0x0][0x230] ;  /* 0x00008c00ff087b82 */ /* 0x000eb00000000a00 */
[----:B------:R-:W4:Y:S01]  /*0090*/  LDC.64 R10, c[0x0][0x238] ;  /* 0x00008e00ff0a7b82 */ /* 0x000f220000000a00 */
[----:B-1----:R-:W-:-:S07]  /*00a0*/  SHF.L.U32 R0, R0, 0x1, RZ ;  /* 0x0000000100007819 */ /* 0x002fce00000006ff */
[----:B------:R-:W1:Y:S01]  /*00b0*/  LDC.64 R6, c[0x0][0x240] ;  /* 0x00009000ff067b82 */ /* 0x000e620000000a00 */
[----:B---3--:R-:W-:Y:S02]  /*00c0*/  SHF.R.S32.HI R2, RZ, 0x17, R13 ;  /* 0x00000017ff027819 */ /* 0x008fe4000001140d */
[----:B------:R-:W-:Y:S02]  /*00d0*/  CS2R R14, SRZ ;  /* 0x00000000000e7805 */ /* 0x000fe4000001ff00 */
[----:B------:R-:W-:Y:S02]  /*00e0*/  LOP3.LUT R0, R0, 0xfe, RZ, 0xc0, !PT ;  /* 0x000000fe00007812 */ /* 0x000fe400078ec0ff */
[----:B------:R-:W-:Y:S02]  /*00f0*/  CS2R R18, SRZ ;  /* 0x0000000000127805 */ /* 0x000fe4000001ff00 */
[----:B------:R-:W-:Y:S01]  /*0100*/  SGXT R2, R2, 0x1 ;  /* 0x000000010202781a */ /* 0x000fe20000000200 */
[----:B------:R-:W-:Y:S01]  /*0110*/  ULDC.64 UR6, c[0x0][0x210] ;  /* 0x0000840000067ab9 */ /* 0x000fe20000000a00 */
[----:B------:R-:W-:-:S04]  /*0120*/  LEA R13, R13, R0, 0x8 ;  /* 0x000000000d0d7211 */ /* 0x000fc800078e40ff */
[----:B------:R-:W-:Y:S02]  /*0130*/  LEA.HI R2, R2, R13, RZ, 0x4 ;  /* 0x0000000d02027211 */ /* 0x000fe400078f20ff */
[----:B------:R-:W-:Y:S02]  /*0140*/  ISETP.GE.AND P0, PT, R13, 0x100, PT ;  /* 0x000001000d00780c */ /* 0x000fe40003f06270 */
[----:B------:R-:W-:-:S04]  /*0150*/  SHF.R.S32.HI R2, RZ, 0x4, R2 ;  /* 0x00000004ff027819 */ /* 0x000fc80000011402 */
[----:B------:R-:W-:-:S04]  /*0160*/  LEA.HI R0, R2, R2, RZ, 0x2 ;  /* 0x0000000202007211 */ /* 0x000fc800078f10ff */
[----:B------:R-:W-:Y:S02]  /*0170*/  LOP3.LUT R3, R0, 0xfffffffc, RZ, 0xc0, !PT ;  /* 0xfffffffc00037812 */ /* 0x000fe400078ec0ff */
[----:B------:R-:W-:Y:S02]  /*0180*/  MOV R0, RZ ;  /* 0x000000ff00007202 */ /* 0x000fe40000000f00 */
[----:B------:R-:W-:-:S05]  /*0190*/  IADD3 R17, R2, -R3, RZ ;  /* 0x8000000302117210 */ /* 0x000fca0007ffe0ff */
[----:B--2---:R-:W-:-:S05]  /*01a0*/  IMAD.WIDE R4, R17, 0x4, R4 ;  /* 0x0000000411047825 */ /* 0x004fca00078e0204 */
[----:B------:R-:W2:Y:S04]  /*01b0*/  @!P0 LDG.E.EL R12, desc[UR4][R4.64] ;  /* 0x00000004040c8981 */ /* 0x000ea8000c2e1900 */
[----:B------:R3:W2:Y:S01]  /*01c0*/  @!P0 LDG.E.EL R0, desc[UR4][R4.64] ;  /* 0x0000000404008981 */ /* 0x0006a2000c2e1900 */
[----:B------:R-:W-:Y:S01]  /*01d0*/  CS2R R2, SRZ ;  /* 0x0000000000027805 */ /* 0x000fe2000001ff00 */
[----:B----4-:R-:W-:-:S04]  /*01e0*/  IMAD.WIDE R22, R17, 0x4, R22 ;  /* 0x0000000411167825 */ /* 0x010fc800078e0216 */
[----:B-----5:R-:W-:Y:S01]  /*01f0*/  IMAD.WIDE R20, R13, 0x4, R20 ;  /* 0x000000040d147825 */ /* 0x020fe200078e0214 */
[----:B------:R-:W4:Y:S03]  /*0200*/  @!P0 LDG.E.EL R14, desc[UR4][R22.64] ;  /* 0x00000004160e8981 */ /* 0x000f26000c2e1900 */
[C---:B0--3--:R-:W-:Y:S01]  /*0210*/  IMAD.WIDE R4, R17.reuse, 0x4, R8 ;  /* 0x0000000411047825 */ /* 0x049fe200078e0208 */
[----:B------:R-:W4:Y:S03]  /*0220*/  @!P0 LDG.E.64 R2, desc[UR4][R20.64] ;  /* 0x0000000414028981 */ /* 0x000f26000c1e1b00 */
[----:B------:R-:W-:Y:S01]  /*0230*/  IMAD.WIDE R10, R17, 0x4, R10 ;  /* 0x00000004110a7825 */ /* 0x000fe200078e020a */
[----:B------:R-:W-:Y:S01]  /*0240*/  CS2R R16, SRZ ;  /* 0x0000000000107805 */ /* 0x000fe2000001ff00 */
[----:B------:R-:W3:Y:S01]  /*0250*/  @!P0 LDG.E.EL R15, desc[UR4][R22.64] ;  /* 0x00000004160f8981 */ /* 0x000ee2000c2e1900 */
[----:B------:R-:W-:Y:S01]  /*0260*/  CS2R R8, SRZ ;  /* 0x0000000000087805 */ /* 0x000fe2000001ff00 */
[----:B-1----:R-:W-:-:S02]  /*0270*/  IMAD.WIDE R6, R13, 0x4, R6 ;  /* 0x000000040d067825 */ /* 0x002fc400078e0206 */
[----:B------:R-:W5:Y:S04]  /*0280*/  @!P0 LDG.E.EL R18, desc[UR4][R4.64] ;  /* 0x0000000404128981 */ /* 0x000f68000c2e1900 */
[----:B------:R-:W5:Y:S04]  /*0290*/  @!P0 LDG.E.EL R17, desc[UR4][R10.64] ;  /* 0x000000040a118981 */ /* 0x000f68000c2e1900 */
[----:B------:R-:W3:Y:S04]  /*02a0*/  @!P0 LDG.E.64 R8, desc[UR4][R6.64] ;  /* 0x0000000406088981 */ /* 0x000ee8000c1e1b00 */
[----:B------:R0:W3:Y:S04]  /*02b0*/  @!P0 LDG.E.EL R19, desc[UR4][R4.64] ;  /* 0x0000000404138981 */ /* 0x0000e8000c2e1900 */
[----:B------:R1:W3:Y:S01]  /*02c0*/  @!P0 LDG.E.EL R16, desc[UR4][R10.64] ;  /* 0x000000040a108981 */ /* 0x0002e2000c2e1900 */
[----:B0-----:R-:W-:Y:S01]  /*02d0*/  IMAD.MOV.U32 R5, RZ, RZ, 0x3e800000 ;  /* 0x3e800000ff057424 */ /* 0x001fe200078e00ff */
[----:B-1----:R-:W-:Y:S01]  /*02e0*/  HFMA2.MMA R10, -RZ, RZ, 0.470947265625, -12.46875 ;  /* 0x3789ca3cff0a7435 */ /* 0x002fe200000001ff */
[----:B------:R-:W-:Y:S01]  /*02f0*/  MOV R4, 0x3789ca3c ;  /* 0x3789ca3c00047802 */ /* 0x000fe20000000f00 */
[----:B------:R-:W-:-:S02]  /*0300*/  IMAD.MOV.U32 R6, RZ, RZ, -0x460a9f47 ;  /* 0xb9f560b9ff067424 */ /* 0x000fc400078e00ff */
[----:B--2---:R-:W-:-:S04]  /*0310*/  FADD R12, R12, 9.9999997473787516356e-06 ;  /* 0x3727c5ac0c0c7421 */ /* 0x004fc80000000000 */
[----:B------:R-:W0:Y:S01]  /*0320*/  MUFU.SQRT R21, R12 ;  /* 0x0000000c00157308 */ /* 0x000e220000002000 */
[----:B------:R-:W-:-:S07]  /*0330*/  FADD R0, R0, 9.9999997473787516356e-06 ;  /* 0x3727c5ac00007421 */ /* 0x000fce0000000000 */
[----:B------:R-:W1:Y:S01]  /*0340*/  MUFU.SQRT R20, R0 ;  /* 0x0000000000147308 */ /* 0x000e620000002000 */
[C---:B0-----:R-:W-:Y:S02]  /*0350*/  FSETP.GT.AND P2, PT, R21.reuse, 8.50705917302346158658e+37, PT ;  /* 0x7e8000001500780b */ /* 0x041fe40003f44000 */
[----:B------:R-:W-:Y:S02]  /*0360*/  FSETP.GEU.AND P4, PT, R21, 1.175494350822287508e-38, PT ;  /* 0x008000001500780b */ /* 0x000fe40003f8e000 */
[C---:B-1----:R-:W-:Y:S02]  /*0370*/  FSETP.GT.AND P1, PT, R20.reuse, 8.50705917302346158658e+37, PT ;  /* 0x7e8000001400780b */ /* 0x042fe40003f24000 */
[----:B------:R-:W-:-:S07]  /*0380*/  FSETP.GEU.AND P3, PT, R20, 1.175494350822287508e-38, PT ;  /* 0x008000001400780b */ /* 0x000fce0003f6e000 */
[----:B------:R-:W-:-:S04]  /*0390*/  @P2 FMUL R21, R21, 0.25 ;  /* 0x3e80000015152820 */ /* 0x000fc80000400000 */
[----:B------:R-:W-:Y:S01]  /*03a0*/  @!P4 FMUL R21, R21, 16777216 ;  /* 0x4b8000001515c820 */ /* 0x000fe20000400000 */
[----:B------:R-:W-:-:S05]  /*03b0*/  @P1 FMUL R20, R20, 0.25 ;  /* 0x3e80000014141820 */ /* 0x000fca0000400000 */
[----:B------:R-:W0:Y:S01]  /*03c0*/  MUFU.RCP R21, R21 ;  /* 0x0000001500157308 */ /* 0x000e220000001000 */
[----:B------:R-:W-:Y:S01]  /*03d0*/  @!P3 FMUL R20, R20, 16777216 ;  /* 0x4b8000001414b820 */ /* 0x000fe20000400000 */
[----:B------:R-:W-:-:S06]  /*03e0*/  FSEL R0, R5, 1, P2 ;  /* 0x3f80000005007808 */ /* 0x000fcc0001000000 */
[----:B------:R-:W1:Y:S01]  /*03f0*/  MUFU.RCP R20, R20 ;  /* 0x0000001400147308 */ /* 0x000e620000001000 */
[----:B------:R-:W-:Y:S01]  /*0400*/  FSEL R5, R5, 1, P1 ;  /* 0x3f80000005057808 */ /* 0x000fe20000800000 */
[----:B------:R-:W-:Y:S01]  /*0410*/  @!P4 FMUL R0, R0, 16777216 ;  /* 0x4b8000000000c820 */ /* 0x000fe20000400000 */
[----:B----4-:R-:W-:-:S03]  /*0420*/  FADD R3, -R14, R3 ;  /* 0x000000030e037221 */ /* 0x010fc60000000100 */
[----:B------:R-:W-:Y:S01]  /*0430*/  @!P3 FMUL R5, R5, 16777216 ;  /* 0x4b8000000505b820 */ /* 0x000fe20000400000 */
[----:B0-----:R-:W-:Y:S01]  /*0440*/  FMUL R0, R21, R0 ;  /* 0x0000000015007220 */ /* 0x001fe20000400000 */
[----:B---3--:R-:W-:-:S03]  /*0450*/  FADD R2, -R15, R2 ;  /* 0x000000020f027221 */ /* 0x008fc60000000100 */
[----:B------:R-:W-:Y:S01]  /*0460*/  FMUL R0, R3, R0 ;  /* 0x0000000003007220 */ /* 0x000fe20000400000 */
[----:B-1----:R-:W-:-:S03]  /*0470*/  FMUL R5, R20, R5 ;  /* 0x0000000514057220 */ /* 0x002fc60000400000 */
[----:B-----5:R-:W-:Y:S01]  /*0480*/  FFMA R0, R0, R18, R17 ;  /* 0x0000001200007223 */ /* 0x020fe20000000011 */
[----:B------:R-:W-:-:S03]  /*0490*/  FMUL R5, R2, R5 ;  /* 0x0000000502057220 */ /* 0x000fc60000400000 */
[----:B------:R-:W-:Y:S01]  /*04a0*/  FADD R9, R0, R9 ;  /* 0x0000000900097221 */ /* 0x000fe20000000000 */
[----:B------:R-:W-:-:S03]  /*04b0*/  FFMA R5, R5, R19, R16 ;  /* 0x0000001305057223 */ /* 0x000fc60000000010 */
[----:B------:R-:W-:Y:S01]  /*04c0*/  FMUL R0, R9, 0.70710676908493041992 ;  /* 0x3f3504f309007820 */ /* 0x000fe20000400000 */
[----:B------:R-:W-:-:S03]  /*04d0*/  FADD R8, R5, R8 ;  /* 0x0000000805087221 */ /* 0x000fc60000000000 */
[----:B------:R-:W-:Y:S01]  /*04e0*/  FADD.FTZ R5, |R0|, -RZ ;  /* 0x800000ff00057221 */ /* 0x000fe20000010200 */
[----:B------:R-:W-:-:S04]  /*04f0*/  FMUL R2, R8, 0.70710676908493041992 ;  /* 0x3f3504f308027820 */ /* 0x000fc80000400000 */
[----:B------:R-:W-:Y:S01]  /*0500*/  FSETP.GE.AND P2, PT, R5, 1.0029599666595458984, PT ;  /* 0x3f8060fe0500780b */ /* 0x000fe20003f46000 */
[----:B------:R-:W-:-:S05]  /*0510*/  FADD.FTZ R3, |R2|, -RZ ;  /* 0x800000ff02037221 */ /* 0x000fca0000010200 */
[----:B------:R-:W-:Y:S02]  /*0520*/  FSETP.GE.AND P1, PT, R3, 1.0029599666595458984, PT ;  /* 0x3f8060fe0300780b */ /* 0x000fe40003f26000 */
[----:B------:R-:W-:-:S05]  /*0530*/  MOV R12, 0xb9f560b9 ;  /* 0xb9f560b9000c7802 */ /* 0x000fca0000000f00 */
[----:B------:R-:W-:Y:S01]  /*0540*/  @!P2 MOV R10, 0x38b1e96a ;  /* 0x38b1e96a000aa802 */ /* 0x000fe20000000f00 */
[----:B------:R-:W-:Y:S01]  /*0550*/  @!P2 FMUL R5, R0, R0 ;  /* 0x000000000005a220 */ /* 0x000fe20000400000 */
[----:B------:R-:W-:Y:S01]  /*0560*/  @!P2 MOV R12, 0xba574d20 ;  /* 0xba574d20000ca802 */ /* 0x000fe20000000f00 */
[----:B------:R-:W-:-:S03]  /*0570*/  HFMA2.MMA R14, -RZ, RZ, 0.958984375, -6.1690807342529296875e-05 ;  /* 0x3bac840bff0e7435 */ /* 0x000fc600000001ff */
[----:B------:R-:W-:Y:S01]  /*0580*/  @!P1 MOV R4, 0x38b1e96a ;  /* 0x38b1e96a00049802 */ /* 0x000fe20000000f00 */
[----:B------:R-:W-:Y:S01]  /*0590*/  FFMA.FTZ R11, R5, R10, R12 ;  /* 0x0000000a050b7223 */ /* 0x000fe2000001000c */
[----:B------:R-:W-:Y:S01]  /*05a0*/  @!P1 MOV R6, 0xba574d20 ;  /* 0xba574d2000069802 */ /* 0x000fe20000000f00 */
[----:B------:R-:W-:Y:S01]  /*05b0*/  @!P1 FMUL R3, R2, R2 ;  /* 0x0000000202039220 */ /* 0x000fe20000400000 */
[----:B------:R-:W-:Y:S01]  /*05c0*/  HFMA2.MMA R10, -RZ, RZ, 0.958984375, -6.1690807342529296875e-05 ;  /* 0x3bac840bff0a7435 */ /* 0x000fe200000001ff */
[----:B------:R-:W-:Y:S02]  /*05d0*/  @!P2 IMAD.MOV.U32 R14, RZ, RZ, 0x3baad5ea ;  /* 0x3baad5eaff0ea424 */ /* 0x000fe400078e00ff */
[----:B------:R-:W-:Y:S01]  /*05e0*/  FFMA.FTZ R7, R3, R4, R6 ;  /* 0x0000000403077223 */ /* 0x000fe20000010006 */
[----:B------:R-:W-:Y:S01]  /*05f0*/  HFMA2.MMA R4, -RZ, RZ, -1.26171875, -2.110004425048828125e-05 ;  /* 0xbd0c8162ff047435 */ /* 0x000fe200000001ff */
[----:B------:R-:W-:Y:S01]  /*0600*/  MOV R6, 0xbd0c8162 ;  /* 0xbd0c816200067802 */ /* 0x000fe20000000f00 */
[----:B------:R-:W-:Y:S01]  /*0610*/  HFMA2.MMA R12, -RZ, RZ, 1.52734375, -41152 ;  /* 0x3e1cf906ff0c7435 */ /* 0x000fe200000001ff */
[----:B------:R-:W-:Y:S01]  /*0620*/  @!P1 MOV R10, 0x3baad5ea ;  /* 0x3baad5ea000a9802 */ /* 0x000fe20000000f00 */
[----:B------:R-:W-:Y:S01]  /*0630*/  FFMA.FTZ R11, R11, R5, R14 ;  /* 0x000000050b0b7223 */ /* 0x000fe2000001000e */
[----:B------:R-:W-:Y:S01]  /*0640*/  @!P2 MOV R6, 0xbcdc1be7 ;  /* 0xbcdc1be70006a802 */ /* 0x000fe20000000f00 */
[----:B------:R-:W-:-:S02]  /*0650*/  @!P1 IMAD.MOV.U32 R4, RZ, RZ, -0x4323e419 ;  /* 0xbcdc1be7ff049424 */ /* 0x000fc400078e00ff */
[----:B------:R-:W-:Y:S01]  /*0660*/  FFMA.FTZ R7, R7, R3, R10 ;  /* 0x0000000307077223 */ /* 0x000fe2000001000a */
[----:B------:R-:W-:Y:S01]  /*0670*/  HFMA2.MMA R10, -RZ, RZ, 1.853515625, -0.00091457366943359375 ;  /* 0x3f6a937eff0a7435 */ /* 0x000fe200000001ff */
[----:B------:R-:W-:Y:S01]  /*0680*/  @!P2 MOV R12, 0x3de718af ;  /* 0x3de718af000ca802 */ /* 0x000fe20000000f00 */
[----:B------:R-:W-:Y:S01]  /*0690*/  FFMA.FTZ R11, R11, R5, R6 ;  /* 0x000000050b0b7223 */ /* 0x000fe20000010006 */
[----:B------:R-:W-:Y:S01]  /*06a0*/  FFMA.FTZ R7, R7, R3, R4 ;  /* 0x0000000307077223 */ /* 0x000fe20000010004 */
[----:B------:R-:W-:Y:S02]  /*06b0*/  HFMA2.MMA R4, -RZ, RZ, 1.52734375, -41152 ;  /* 0x3e1cf906ff047435 */ /* 0x000fe400000001ff */
[----:B------:R-:W-:Y:S01]  /*06c0*/  FFMA.FTZ R11, R11, R5, R12 ;  /* 0x000000050b0b7223 */ /* 0x000fe2000001000c */
[----:B------:R-:W-:Y:S01]  /*06d0*/  @!P2 MOV R10, 0xbec093ac ;  /* 0xbec093ac000aa802 */ /* 0x000fe20000000f00 */
[----:B------:R-:W-:Y:S02]  /*06e0*/  HFMA2.MMA R12, -RZ, RZ, 1.78125, -136.25 ;  /* 0x3f20d842ff0c7435 */ /* 0x000fe400000001ff */
[----:B------:R-:W-:-:S02]  /*06f0*/  @!P1 MOV R4, 0x3de718af ;  /* 0x3de718af00049802 */ /* 0x000fc40000000f00 */
[----:B------:R-:W-:Y:S01]  /*0700*/  FFMA.FTZ R11, R11, R5, R10 ;  /* 0x000000050b0b7223 */ /* 0x000fe2000001000a */
[----:B------:R-:W-:Y:S01]  /*0710*/  HFMA2.MMA R10, -RZ, RZ, 1.78125, -136.25 ;  /* 0x3f20d842ff0a7435 */ /* 0x000fe200000001ff */
[----:B------:R-:W-:Y:S01]  /*0720*/  @!P2 MOV R12, 0x3e0375d3 ;  /* 0x3e0375d3000ca802 */ /* 0x000fe20000000f00 */
[----:B------:R-:W-:Y:S01]  /*0730*/  IMAD.MOV.U32 R6, RZ, RZ, 0x3f6a937e ;  /* 0x3f6a937eff067424 */ /* 0x000fe200078e00ff */
[----:B------:R-:W-:Y:S01]  /*0740*/  @!P1 MOV R6, 0xbec093ac ;  /* 0xbec093ac00069802 */ /* 0x000fe20000000f00 */
[----:B------:R-:W-:Y:S01]  /*0750*/  FFMA.FTZ R7, R7, R3, R4 ;  /* 0x0000000307077223 */ /* 0x000fe20000010004 */
[----:B------:R-:W-:Y:S01]  /*0760*/  FSEL R4, -R5, R0, P2 ;  /* 0x0000000005047208 */ /* 0x000fe20001000100 */
[----:B------:R-:W-:Y:S01]  /*0770*/  FFMA.FTZ R11, R11, R5, R12 ;  /* 0x000000050b0b7223 */ /* 0x000fe2000001000c */
[----:B------:R-:W-:Y:S01]  /*0780*/  @!P1 MOV R10, 0x3e0375d3 ;  /* 0x3e0375d3000a9802 */ /* 0x000fe20000000f00 */
[-C--:B------:R-:W-:Y:S02]  /*0790*/  FFMA.FTZ R7, R7, R3.reuse, R6 ;  /* 0x0000000307077223 */ /* 0x080fe40000010006 */
[----:B------:R-:W-:Y:S01]  /*07a0*/  FFMA.FTZ R11, R11, R4, R4 ;  /* 0x000000040b0b7223 */ /* 0x000fe20000010004 */
[----:B------:R-:W-:Y:S01]  /*07b0*/  FSEL R4, -R3, R2, P1 ;  /* 0x0000000203047208 */ /* 0x000fe20000800100 */
[----:B------:R-:W-:-:S04]  /*07c0*/  FFMA.FTZ R7, R7, R3, R10 ;  /* 0x0000000307077223 */ /* 0x000fc8000001000a */
[----:B------:R-:W-:Y:S01]  /*07d0*/  FFMA.FTZ R4, R7, R4, R4 ;  /* 0x0000000407047223 */ /* 0x000fe20000010004 */
[----:B------:R-:W0:Y:S08]  /*07e0*/  @P2 MUFU.EX2 R5, R11 ;  /* 0x0000000b00052308 */ /* 0x000e300000000800 */
[----:B------:R-:W1:Y:S01]  /*07f0*/  @P1 MUFU.EX2 R3, R4 ;  /* 0x0000000400031308 */ /* 0x000e620000000800 */
[----:B0-----:R-:W-:Y:S01]  /*0800*/  @P2 FADD R5, -R5, 1 ;  /* 0x3f80000005052421 */ /* 0x001fe20000000100 */
[----:B------:R-:W-:Y:S01]  /*0810*/  SHF.R.S32.HI R6, RZ, 0x1f, R13 ;  /* 0x0000001fff067819 */ /* 0x000fe2000001140d */
[----:B-1----:R-:W-:-:S03]  /*0820*/  @P1 FADD R3, -R3, 1 ;  /* 0x3f80000003031421 */ /* 0x002fc60000000100 */
[----:B------:R-:W-:Y:S02]  /*0830*/  @P2 LOP3.LUT R11, R5, 0x80000000, R0, 0xf8, !PT ;  /* 0x80000000050b2812 */ /* 0x000fe400078ef800 */
[----:B------:R-:W-:Y:S02]  /*0840*/  @P1 LOP3.LUT R4, R3, 0x80000000, R2, 0xf8, !PT ;  /* 0x8000000003041812 */ /* 0x000fe400078ef802 */
[----:B------:R-:W-:Y:S01]  /*0850*/  LEA R2, P1, R13, UR6, 0x2 ;  /* 0x000000060d027c11 */ /* 0x000fe2000f8210ff */
[----:B------:R-:W-:Y:S01]  /*0860*/  FMUL R9, R9, 0.5 ;  /* 0x3f00000009097820 */ /* 0x000fe20000400000 */
[----:B------:R-:W-:Y:S01]  /*0870*/  FMUL R8, R8, 0.5 ;  /* 0x3f00000008087820 */ /* 0x000fe20000400000 */
[----:B------:R-:W-:Y:S01]  /*0880*/  FADD R0, R11, 1 ;  /* 0x3f8000000b007421 */ /* 0x000fe20000000000 */
[----:B------:R-:W-:Y:S01]  /*0890*/  FADD R5, R4, 1 ;  /* 0x3f80000004057421 */ /* 0x000fe20000000000 */
[----:B------:R-:W-:Y:S02]  /*08a0*/  LEA.HI.X R3, R13, UR7, R6, 0x2, P1 ;  /* 0x000000070d037c11 */ /* 0x000fe400088f1406 */
[----:B------:R-:W-:Y:S01]  /*08b0*/  FMUL R9, R9, R0 ;  /* 0x0000000009097220 */ /* 0x000fe20000400000 */
[----:B------:R-:W-:Y:S01]  /*08c0*/  FMUL R8, R8, R5 ;  /* 0x0000000508087220 */ /* 0x000fe20000400000 */
[----:B------:R-:W-:Y:S06]  /*08d0*/  @P0 EXIT ;  /* 0x000000000000094d */ /* 0x000fec0003800000 */
[----:B------:R-:W-:Y:S01]  /*08e0*/  STG.E.64 desc[UR4][R2.64], R8 ;  /* 0x0000000802007986 */ /* 0x000fe2000c101b04 */
[----:B------:R-:W-:Y:S05]  /*08f0*/  EXIT ;  /* 0x000000000000794d */ /* 0x000fea0003800000 */
.L_x_0:
[----:B------:R-:W-:-:S00]  /*0900*/  BRA `(.L_x_0) ;  /* 0xfffffffc00fc7947 */ /* 0x000fc0000383ffff */
[----:B------:R-:W-:-:S00]  /*0910*/  NOP ;  /* 0x0000000000007918 */ /* 0x000fc00000000000 */
        /* <DEDUP_REMOVED lines=14> */
.L_x_1:


//--------------------- .nv.global.init           --------------------------
	.section	.nv.global.init,"aw",@progbits
.nv.global.init:
	.type		_$_str,@object
	.size		_$_str,(_$_str_$_2 - _$_str)
_$_str:
        /*0000*/ 	.byte	0x5f, 0x5f, 0x43, 0x55, 0x44, 0x41, 0x5f, 0x46, 0x54, 0x5a, 0x00
	.type		_$_str_$_2,@object
	.size		_$_str_$_2,(.L_1 - _$_str_$_2)
_$_str_$_2:
        /*000b*/ 	.byte	0x5f, 0x5f, 0x43, 0x55, 0x44, 0x41, 0x5f, 0x50, 0x52, 0x45, 0x43, 0x5f, 0x53, 0x51, 0x52, 0x54
        /*001b*/ 	.byte	0x00
.L_1:


//--------------------- .nv.constant0.triton_poi_fused__native_batch_norm_legit_no_training_add_gelu_1 --------------------------
	.section	.nv.constant0.triton_poi_fused__native_batch_norm_legit_no_training_add_gelu_1,"a",@progbits
	.sectionflags	@""
	.align	4
.nv.constant0.triton_poi_fused__native_batch_norm_legit_no_training_add_gelu_1:
	.zero		588
